//
// Generated by NVIDIA NVVM Compiler
//
// Compiler Build ID: CL-36424714
// Cuda compilation tools, release 13.0, V13.0.88
// Based on NVVM 20.0.0
//

.version 9.0
.target sm_100
.address_size 64

	// .globl	_Z11matrix_multPiS_S_ii

.visible .entry _Z11matrix_multPiS_S_ii(
	.param .u64 .ptr .align 1 _Z11matrix_multPiS_S_ii_param_0,
	.param .u64 .ptr .align 1 _Z11matrix_multPiS_S_ii_param_1,
	.param .u64 .ptr .align 1 _Z11matrix_multPiS_S_ii_param_2,
	.param .u32 _Z11matrix_multPiS_S_ii_param_3,
	.param .u32 _Z11matrix_multPiS_S_ii_param_4
)
{
	.reg .pred 	%p<12>;
	.reg .b32 	%r<107>;
	.reg .b64 	%rd<53>;

	ld.param.u64 	%rd7, [_Z11matrix_multPiS_S_ii_param_0];
	ld.param.u64 	%rd8, [_Z11matrix_multPiS_S_ii_param_1];
	ld.param.u64 	%rd6, [_Z11matrix_multPiS_S_ii_param_2];
	ld.param.u32 	%r32, [_Z11matrix_multPiS_S_ii_param_3];
	ld.param.u32 	%r31, [_Z11matrix_multPiS_S_ii_param_4];
	cvta.to.global.u64 	%rd1, %rd8;
	cvta.to.global.u64 	%rd2, %rd7;
	mov.u32 	%r33, %ctaid.y;
	mov.u32 	%r34, %ntid.y;
	mov.u32 	%r35, %tid.y;
	mad.lo.s32 	%r36, %r33, %r34, %r35;
	mov.u32 	%r37, %ctaid.x;
	mov.u32 	%r38, %ntid.x;
	mov.u32 	%r39, %tid.x;
	mad.lo.s32 	%r2, %r37, %r38, %r39;
	setp.ge.s32 	%p1, %r2, %r31;
	setp.ge.s32 	%p2, %r36, %r32;
	or.pred  	%p3, %p1, %p2;
	@%p3 bra 	$L__BB0_13;
	mul.lo.s32 	%r3, %r32, %r36;
	and.b32  	%r4, %r32, 7;
	setp.lt.u32 	%p4, %r32, 8;
	mov.b32 	%r101, 0;
	mov.u32 	%r106, %r101;
	@%p4 bra 	$L__BB0_4;
	and.b32  	%r101, %r32, 2147483640;
	neg.s32 	%r95, %r101;
	shl.b32 	%r7, %r31, 3;
	mul.wide.u32 	%rd9, %r3, 4;
	add.s64 	%rd10, %rd9, %rd2;
	add.s64 	%rd52, %rd10, 16;
	mov.b32 	%r106, 0;
	mul.wide.s32 	%rd13, %r31, 4;
	mov.u32 	%r94, %r2;
$L__BB0_3:
	.pragma "nounroll";
	ld.global.u32 	%r43, [%rd52+-16];
	mul.wide.s32 	%rd11, %r94, 4;
	add.s64 	%rd12, %rd1, %rd11;
	ld.global.u32 	%r44, [%rd12];
	mad.lo.s32 	%r45, %r44, %r43, %r106;
	ld.global.u32 	%r46, [%rd52+-12];
	add.s64 	%rd14, %rd12, %rd13;
	ld.global.u32 	%r47, [%rd14];
	mad.lo.s32 	%r48, %r47, %r46, %r45;
	ld.global.u32 	%r49, [%rd52+-8];
	add.s64 	%rd15, %rd14, %rd13;
	ld.global.u32 	%r50, [%rd15];
	mad.lo.s32 	%r51, %r50, %r49, %r48;
	ld.global.u32 	%r52, [%rd52+-4];
	add.s64 	%rd16, %rd15, %rd13;
	ld.global.u32 	%r53, [%rd16];
	mad.lo.s32 	%r54, %r53, %r52, %r51;
	ld.global.u32 	%r55, [%rd52];
	add.s64 	%rd17, %rd16, %rd13;
	ld.global.u32 	%r56, [%rd17];
	mad.lo.s32 	%r57, %r56, %r55, %r54;
	ld.global.u32 	%r58, [%rd52+4];
	add.s64 	%rd18, %rd17, %rd13;
	ld.global.u32 	%r59, [%rd18];
	mad.lo.s32 	%r60, %r59, %r58, %r57;
	ld.global.u32 	%r61, [%rd52+8];
	add.s64 	%rd19, %rd18, %rd13;
	ld.global.u32 	%r62, [%rd19];
	mad.lo.s32 	%r63, %r62, %r61, %r60;
	ld.global.u32 	%r64, [%rd52+12];
	add.s64 	%rd20, %rd19, %rd13;
	ld.global.u32 	%r65, [%rd20];
	mad.lo.s32 	%r106, %r65, %r64, %r63;
	add.s32 	%r95, %r95, 8;
	add.s32 	%r94, %r94, %r7;
	add.s64 	%rd52, %rd52, 32;
	setp.ne.s32 	%p5, %r95, 0;
	@%p5 bra 	$L__BB0_3;
$L__BB0_4:
	setp.eq.s32 	%p6, %r4, 0;
	@%p6 bra 	$L__BB0_12;
	and.b32  	%r17, %r32, 3;
	setp.lt.u32 	%p7, %r4, 4;
	@%p7 bra 	$L__BB0_7;
	add.s32 	%r67, %r101, %r3;
	mul.wide.u32 	%rd21, %r67, 4;
	add.s64 	%rd22, %rd2, %rd21;
	ld.global.u32 	%r68, [%rd22];
	mad.lo.s32 	%r69, %r101, %r31, %r2;
	mul.wide.s32 	%rd23, %r69, 4;
	add.s64 	%rd24, %rd1, %rd23;
	ld.global.u32 	%r70, [%rd24];
	mad.lo.s32 	%r71, %r70, %r68, %r106;
	cvt.u64.u32 	%rd25, %r3;
	cvt.u64.u32 	%rd26, %r101;
	add.s64 	%rd27, %rd26, %rd25;
	shl.b64 	%rd28, %rd27, 2;
	add.s64 	%rd29, %rd2, %rd28;
	ld.global.u32 	%r72, [%rd29+4];
	mul.wide.s32 	%rd30, %r31, 4;
	add.s64 	%rd31, %rd24, %rd30;
	ld.global.u32 	%r73, [%rd31];
	mad.lo.s32 	%r74, %r73, %r72, %r71;
	ld.global.u32 	%r75, [%rd29+8];
	add.s64 	%rd32, %rd31, %rd30;
	ld.global.u32 	%r76, [%rd32];
	mad.lo.s32 	%r77, %r76, %r75, %r74;
	ld.global.u32 	%r78, [%rd29+12];
	add.s64 	%rd33, %rd32, %rd30;
	ld.global.u32 	%r79, [%rd33];
	mad.lo.s32 	%r106, %r79, %r78, %r77;
	add.s32 	%r101, %r101, 4;
$L__BB0_7:
	setp.eq.s32 	%p8, %r17, 0;
	@%p8 bra 	$L__BB0_12;
	setp.eq.s32 	%p9, %r17, 1;
	@%p9 bra 	$L__BB0_10;
	add.s32 	%r81, %r101, %r3;
	mul.wide.u32 	%rd34, %r81, 4;
	add.s64 	%rd35, %rd2, %rd34;
	ld.global.u32 	%r82, [%rd35];
	mad.lo.s32 	%r83, %r101, %r31, %r2;
	mul.wide.s32 	%rd36, %r83, 4;
	add.s64 	%rd37, %rd1, %rd36;
	ld.global.u32 	%r84, [%rd37];
	mad.lo.s32 	%r85, %r84, %r82, %r106;
	cvt.u64.u32 	%rd38, %r3;
	cvt.u64.u32 	%rd39, %r101;
	add.s64 	%rd40, %rd39, %rd38;
	shl.b64 	%rd41, %rd40, 2;
	add.s64 	%rd42, %rd2, %rd41;
	ld.global.u32 	%r86, [%rd42+4];
	mul.wide.s32 	%rd43, %r31, 4;
	add.s64 	%rd44, %rd37, %rd43;
	ld.global.u32 	%r87, [%rd44];
	mad.lo.s32 	%r106, %r87, %r86, %r85;
	add.s32 	%r101, %r101, 2;
$L__BB0_10:
	and.b32  	%r88, %r32, 1;
	setp.eq.b32 	%p10, %r88, 1;
	not.pred 	%p11, %p10;
	@%p11 bra 	$L__BB0_12;
	add.s32 	%r89, %r101, %r3;
	mul.wide.u32 	%rd45, %r89, 4;
	add.s64 	%rd46, %rd2, %rd45;
	ld.global.u32 	%r90, [%rd46];
	mad.lo.s32 	%r91, %r101, %r31, %r2;
	mul.wide.s32 	%rd47, %r91, 4;
	add.s64 	%rd48, %rd1, %rd47;
	ld.global.u32 	%r92, [%rd48];
	mad.lo.s32 	%r106, %r92, %r90, %r106;
$L__BB0_12:
	mad.lo.s32 	%r93, %r31, %r36, %r2;
	cvta.to.global.u64 	%rd49, %rd6;
	mul.wide.s32 	%rd50, %r93, 4;
	add.s64 	%rd51, %rd49, %rd50;
	st.global.u32 	[%rd51], %r106;
$L__BB0_13:
	ret;

}


// ===== COMPILED SASS (sm_100) =====

	.target	sm_100

	.elftype	@"ET_EXEC"


//--------------------- .note.nv.tkinfo           --------------------------
	.section	.note.nv.tkinfo,"",@"SHT_NOTE"
	.sectionflags	@"SHF_NOTE_NV_TKINFO"
	.tkinfo
        /*0018*/ 	.word	0x00000002
        /*0030*/ 	.string	""
        /*0030*/ 	.string	"ptxas"
        /*0030*/ 	.string	"Cuda compilation tools, release 13.0, V13.0.88"
        /*0030*/ 	.string	"Build cuda_13.0.r13.0/compiler.36424714_0"
        /*0030*/ 	.string	"-arch sm_100 -m 64 "



//--------------------- .note.nv.cuinfo           --------------------------
	.section	.note.nv.cuinfo,"",@"SHT_NOTE"
	.sectionflags	@"SHF_NOTE_NV_CUINFO"
        /*0018*/ 	.short	0x0002
        /*001a*/ 	.short	0x0064
        /*001c*/ 	.short	0x0082
	.zero		2


//--------------------- .nv.info                  --------------------------
	.section	.nv.info,"",@"SHT_CUDA_INFO"
	.align	4


	//----- nvinfo : EIATTR_REGCOUNT
	.align		4
        /*0000*/ 	.byte	0x04, 0x2f
        /*0002*/ 	.short	(.L_1 - .L_0)
	.align		4
.L_0:
        /*0004*/ 	.word	index@(_Z11matrix_multPiS_S_ii)
        /*0008*/ 	.word	0x00000020


	//----- nvinfo : EIATTR_FRAME_SIZE
	.align		4
.L_1:
        /*000c*/ 	.byte	0x04, 0x11
        /*000e*/ 	.short	(.L_3 - .L_2)
	.align		4
.L_2:
        /*0010*/ 	.word	index@(_Z11matrix_multPiS_S_ii)
        /*0014*/ 	.word	0x00000000


	//----- nvinfo : EIATTR_MIN_STACK_SIZE
	.align		4
.L_3:
        /*0018*/ 	.byte	0x04, 0x12
        /*001a*/ 	.short	(.L_5 - .L_4)
	.align		4
.L_4:
        /*001c*/ 	.word	index@(_Z11matrix_multPiS_S_ii)
        /*0020*/ 	.word	0x00000000
.L_5:


//--------------------- .nv.compat                --------------------------
	.section	.nv.compat,"",@"SHT_CUDA_COMPAT_INFO"
	.align	4
        /*0000*/ 	.byte	0x02, 0x09, 0x00, 0x00, 0x02, 0x02, 0x01, 0x00, 0x02, 0x05, 0x05, 0x00, 0x03, 0x07, 0x01, 0x01
        /*0010*/ 	.byte	0x02, 0x03, 0x00, 0x00, 0x02, 0x06, 0x01, 0x00, 0x04, 0x0b, 0x08, 0x00, 0x09, 0x00, 0x00, 0x00
        /*0020*/ 	.byte	0x00, 0x00, 0x00, 0x00


//--------------------- .nv.info._Z11matrix_multPiS_S_ii --------------------------
	.section	.nv.info._Z11matrix_multPiS_S_ii,"",@"SHT_CUDA_INFO"
	.sectionflags	@""
	.align	4


	//----- nvinfo : EIATTR_CUDA_API_VERSION
	.align		4
        /*0000*/ 	.byte	0x04, 0x37
        /*0002*/ 	.short	(.L_7 - .L_6)
.L_6:
        /*0004*/ 	.word	0x00000082


	//----- nvinfo : EIATTR_KPARAM_INFO
	.align		4
.L_7:
        /*0008*/ 	.byte	0x04, 0x17
        /*000a*/ 	.short	(.L_9 - .L_8)
.L_8:
        /*000c*/ 	.word	0x00000000
        /*0010*/ 	.short	0x0004
        /*0012*/ 	.short	0x001c
        /*0014*/ 	.byte	0x00, 0xf0, 0x11, 0x00


	//----- nvinfo : EIATTR_KPARAM_INFO
	.align		4
.L_9:
        /*0018*/ 	.byte	0x04, 0x17
        /*001a*/ 	.short	(.L_11 - .L_10)
.L_10:
        /*001c*/ 	.word	0x00000000
        /*0020*/ 	.short	0x0003
        /*0022*/ 	.short	0x0018
        /*0024*/ 	.byte	0x00, 0xf0, 0x11, 0x00


	//----- nvinfo : EIATTR_KPARAM_INFO
	.align		4
.L_11:
        /*0028*/ 	.byte	0x04, 0x17
        /*002a*/ 	.short	(.L_13 - .L_12)
.L_12:
        /*002c*/ 	.word	0x00000000
        /*0030*/ 	.short	0x0002
        /*0032*/ 	.short	0x0010
        /*0034*/ 	.byte	0x00, 0xf5, 0x21, 0x00


	//----- nvinfo : EIATTR_KPARAM_INFO
	.align		4
.L_13:
        /*0038*/ 	.byte	0x04, 0x17
        /*003a*/ 	.short	(.L_15 - .L_14)
.L_14:
        /*003c*/ 	.word	0x00000000
        /*0040*/ 	.short	0x0001
        /*0042*/ 	.short	0x0008
        /*0044*/ 	.byte	0x00, 0xf5, 0x21, 0x00


	//----- nvinfo : EIATTR_KPARAM_INFO
	.align		4
.L_15:
        /*0048*/ 	.byte	0x04, 0x17
        /*004a*/ 	.short	(.L_17 - .L_16)
.L_16:
        /*004c*/ 	.word	0x00000000
        /*0050*/ 	.short	0x0000
        /*0052*/ 	.short	0x0000
        /*0054*/ 	.byte	0x00, 0xf5, 0x21, 0x00


	//----- nvinfo : EIATTR_SPARSE_MMA_MASK
	.align		4
.L_17:
        /*0058*/ 	.byte	0x03, 0x50
        /*005a*/ 	.short	0x0000


	//----- nvinfo : EIATTR_MAXREG_COUNT
	.align		4
        /*005c*/ 	.byte	0x03, 0x1b
        /*005e*/ 	.short	0x00ff


	//----- nvinfo : EIATTR_MERCURY_ISA_VERSION
	.align		4
        /*0060*/ 	.byte	0x03, 0x5f
        /*0062*/ 	.short	0x0101


	//----- nvinfo : EIATTR_VRC_CTA_INIT_COUNT
	.align		4
        /*0064*/ 	.byte	0x02, 0x4a
	.zero		1
	.zero		1


	//----- nvinfo : EIATTR_EXIT_INSTR_OFFSETS
	.align		4
        /*0068*/ 	.byte	0x04, 0x1c
        /*006a*/ 	.short	(.L_19 - .L_18)


	//   ....[0]....
.L_18:
        /*006c*/ 	.word	0x000000c0


	//   ....[1]....
        /*0070*/ 	.word	0x00000890


	//----- nvinfo : EIATTR_CBANK_PARAM_SIZE
	.align		4
.L_19:
        /*0074*/ 	.byte	0x03, 0x19
        /*0076*/ 	.short	0x0020


	//----- nvinfo : EIATTR_PARAM_CBANK
	.align		4
        /*0078*/ 	.byte	0x04, 0x0a
        /*007a*/ 	.short	(.L_21 - .L_20)
	.align		4
.L_20:
        /*007c*/ 	.word	index@(.nv.constant0._Z11matrix_multPiS_S_ii)
        /*0080*/ 	.short	0x0380
        /*0082*/ 	.short	0x0020


	//----- nvinfo : EIATTR_SW_WAR
	.align		4
.L_21:
        /*0084*/ 	.byte	0x04, 0x36
        /*0086*/ 	.short	(.L_23 - .L_22)
.L_22:
        /*0088*/ 	.word	0x00000008
.L_23:


//--------------------- .nv.callgraph             --------------------------
	.section	.nv.callgraph,"",@"SHT_CUDA_CALLGRAPH"
	.align	4
	.sectionentsize	8
	.align		4
        /*0000*/ 	.word	0x00000000
	.align		4
        /*0004*/ 	.word	0xffffffff
	.align		4
        /*0008*/ 	.word	0x00000000
	.align		4
        /*000c*/ 	.word	0xfffffffe
	.align		4
        /*0010*/ 	.word	0x00000000
	.align		4
        /*0014*/ 	.word	0xfffffffd
	.align		4
        /*0018*/ 	.word	0x00000000
	.align		4
        /*001c*/ 	.word	0xfffffffc


//--------------------- .text._Z11matrix_multPiS_S_ii --------------------------
	.section	.text._Z11matrix_multPiS_S_ii,"ax",@progbits
	.align	128
        .global         _Z11matrix_multPiS_S_ii
        .type           _Z11matrix_multPiS_S_ii,@function
        .size           _Z11matrix_multPiS_S_ii,(.L_x_5 - _Z11matrix_multPiS_S_ii)
        .other          _Z11matrix_multPiS_S_ii,@"STO_CUDA_ENTRY STV_DEFAULT"
_Z11matrix_multPiS_S_ii:
.text._Z11matrix_multPiS_S_ii:
[----:B------:R-:W-:Y:S01]  /*0000*/  LDC R1, c[0x0][0x37c] ;  /* 0x0000df00ff017b82 */ /* 0x000fe20000000800 */
[----:B------:R-:W0:Y:S07]  /*0010*/  S2R R0, SR_TID.Y ;  /* 0x0000000000007919 */ /* 0x000e2e0000002200 */
[----:B------:R-:W0:Y:S01]  /*0020*/  S2UR UR4, SR_CTAID.Y ;  /* 0x00000000000479c3 */ /* 0x000e220000002600 */
[----:B------:R-:W1:Y:S07]  /*0030*/  S2R R5, SR_TID.X ;  /* 0x0000000000057919 */ /* 0x000e6e0000002100 */
[----:B------:R-:W0:Y:S08]  /*0040*/  LDC R19, c[0x0][0x364] ;  /* 0x0000d900ff137b82 */ /* 0x000e300000000800 */
[----:B------:R-:W1:Y:S08]  /*0050*/  S2UR UR5, SR_CTAID.X ;  /* 0x00000000000579c3 */ /* 0x000e700000002500 */
[----:B------:R-:W1:Y:S08]  /*0060*/  LDC R4, c[0x0][0x360] ;  /* 0x0000d800ff047b82 */ /* 0x000e700000000800 */
[----:B------:R-:W2:Y:S01]  /*0070*/  LDC.64 R2, c[0x0][0x398] ;  /* 0x0000e600ff027b82 */ /* 0x000ea20000000a00 */
[----:B0-----:R-:W-:-:S02]  /*0080*/  IMAD R19, R19, UR4, R0 ;  /* 0x0000000413137c24 */ /* 0x001fc4000f8e0200 */
[----:B-1----:R-:W-:-:S03]  /*0090*/  IMAD R0, R4, UR5, R5 ;  /* 0x0000000504007c24 */ /* 0x002fc6000f8e0205 */
[----:B--2---:R-:W-:-:S04]  /*00a0*/  ISETP.GE.AND P0, PT, R19, R2, PT ;  /* 0x000000021300720c */ /* 0x004fc80003f06270 */
[----:B------:R-:W-:-:S13]  /*00b0*/  ISETP.GE.OR P0, PT, R0, R3, P0 ;  /* 0x000000030000720c */ /* 0x000fda0000706670 */
[----:B------:R-:W-:Y:S05]  /*00c0*/  @P0 EXIT ;  /* 0x000000000000094d */ /* 0x000fea0003800000 */
[C---:B------:R-:W-:Y:S01]  /*00d0*/  ISETP.GE.U32.AND P1, PT, R2.reuse, 0x8, PT ;  /* 0x000000080200780c */ /* 0x040fe20003f26070 */
[----:B------:R-:W0:Y:S01]  /*00e0*/  LDCU.64 UR4, c[0x0][0x358] ;  /* 0x00006b00ff0477ac */ /* 0x000e220008000a00 */
[----:B------:R-:W-:Y:S01]  /*00f0*/  LOP3.LUT R27, R2, 0x7, RZ, 0xc0, !PT ;  /* 0x00000007021b7812 */ /* 0x000fe200078ec0ff */
[----:B------:R-:W-:Y:S02]  /*0100*/  HFMA2 R21, -RZ, RZ, 0, 0 ;  /* 0x00000000ff157431 */ /* 0x000fe400000001ff */
[----:B------:R-:W-:Y:S01]  /*0110*/  IMAD R18, R19, R2, RZ ;  /* 0x0000000213127224 */ /* 0x000fe200078e02ff */
[----:B------:R-:W-:Y:S02]  /*0120*/  MOV R24, RZ ;  /* 0x000000ff00187202 */ /* 0x000fe40000000f00 */
[----:B------:R-:W-:-:S05]  /*0130*/  ISETP.NE.AND P0, PT, R27, RZ, PT ;  /* 0x000000ff1b00720c */ /* 0x000fca0003f05270 */
[----:B------:R-:W-:Y:S08]  /*0140*/  @!P1 BRA `(.L_x_0) ;  /* 0x0000000000c09947 */ /* 0x000ff00003800000 */
[----:B------:R-:W1:Y:S01]  /*0150*/  LDC.64 R4, c[0x0][0x380] ;  /* 0x0000e000ff047b82 */ /* 0x000e620000000a00 */
[----:B------:R-:W-:Y:S02]  /*0160*/  LOP3.LUT R21, R2, 0x7ffffff8, RZ, 0xc0, !PT ;  /* 0x7ffffff802157812 */ /* 0x000fe400078ec0ff */
[----:B------:R-:W-:Y:S02]  /*0170*/  MOV R24, RZ ;  /* 0x000000ff00187202 */ /* 0x000fe40000000f00 */
[----:B------:R-:W-:Y:S02]  /*0180*/  MOV R20, R0 ;  /* 0x0000000000147202 */ /* 0x000fe40000000f00 */
[----:B------:R-:W-:Y:S01]  /*0190*/  IADD3 R22, PT, PT, -R21, RZ, RZ ;  /* 0x000000ff15167210 */ /* 0x000fe20007ffe1ff */
[----:B-1----:R-:W-:-:S03]  /*01a0*/  IMAD.WIDE.U32 R4, R18, 0x4, R4 ;  /* 0x0000000412047825 */ /* 0x002fc600078e0004 */
[----:B------:R-:W-:-:S04]  /*01b0*/  IADD3 R6, P1, PT, R4, 0x10, RZ ;  /* 0x0000001004067810 */ /* 0x000fc80007f3e0ff */
[----:B------:R-:W-:-:S09]  /*01c0*/  IADD3.X R5, PT, PT, RZ, R5, RZ, P1, !PT ;  /* 0x00000005ff057210 */ /* 0x000fd20000ffe4ff */
.L_x_1:
[----:B------:R-:W1:Y:S01]  /*01d0*/  LDC.64 R16, c[0x0][0x388] ;  /* 0x0000e200ff107b82 */ /* 0x000e620000000a00 */
[----:B------:R-:W-:-:S05]  /*01e0*/  MOV R4, R6 ;  /* 0x0000000600047202 */ /* 0x000fca0000000f00 */
[----:B0-----:R-:W2:Y:S04]  /*01f0*/  LDG.E R25, desc[UR4][R4.64+-0x10] ;  /* 0xfffff00404197981 */ /* 0x001ea8000c1e1900 */
[----:B------:R-:W3:Y:S04]  /*0200*/  LDG.E R23, desc[UR4][R4.64+-0xc] ;  /* 0xfffff40404177981 */ /* 0x000ee8000c1e1900 */
[----:B------:R-:W4:Y:S04]  /*0210*/  LDG.E R29, desc[UR4][R4.64+-0x8] ;  /* 0xfffff804041d7981 */ /* 0x000f28000c1e1900 */
[----:B------:R-:W5:Y:S01]  /*0220*/  LDG.E R28, desc[UR4][R4.64+-0x4] ;  /* 0xfffffc04041c7981 */ /* 0x000f62000c1e1900 */
[----:B-1----:R-:W-:-:S05]  /*0230*/  IMAD.WIDE R16, R20, 0x4, R16 ;  /* 0x0000000414107825 */ /* 0x002fca00078e0210 */
[----:B------:R0:W2:Y:S01]  /*0240*/  LDG.E R26, desc[UR4][R16.64] ;  /* 0x00000004101a7981 */ /* 0x0000a2000c1e1900 */
[----:B------:R-:W-:-:S04]  /*0250*/  IMAD.WIDE R14, R3, 0x4, R16 ;  /* 0x00000004030e7825 */ /* 0x000fc800078e0210 */
[C---:B------:R-:W-:Y:S02]  /*0260*/  IMAD.WIDE R6, R3.reuse, 0x4, R14 ;  /* 0x0000000403067825 */ /* 0x040fe400078e020e */
[----:B------:R-:W3:Y:S02]  /*0270*/  LDG.E R14, desc[UR4][R14.64] ;  /* 0x000000040e0e7981 */ /* 0x000ee4000c1e1900 */
[C---:B------:R-:W-:Y:S02]  /*0280*/  IMAD.WIDE R10, R3.reuse, 0x4, R6 ;  /* 0x00000004030a7825 */ /* 0x040fe400078e0206 */
[----:B------:R-:W4:Y:S02]  /*0290*/  LDG.E R6, desc[UR4][R6.64] ;  /* 0x0000000406067981 */ /* 0x000f24000c1e1900 */
[C---:B------:R-:W-:Y:S02]  /*02a0*/  IMAD.WIDE R8, R3.reuse, 0x4, R10 ;  /* 0x0000000403087825 */ /* 0x040fe400078e020a */
[----:B------:R-:W5:Y:S02]  /*02b0*/  LDG.E R10, desc[UR4][R10.64] ;  /* 0x000000040a0a7981 */ /* 0x000f64000c1e1900 */
[----:B------:R-:W-:-:S02]  /*02c0*/  IMAD.WIDE R12, R3, 0x4, R8 ;  /* 0x00000004030c7825 */ /* 0x000fc400078e0208 */
[----:B------:R-:W5:Y:S04]  /*02d0*/  LDG.E R7, desc[UR4][R4.64] ;  /* 0x0000000404077981 */ /* 0x000f68000c1e1900 */
[----:B------:R-:W5:Y:S01]  /*02e0*/  LDG.E R8, desc[UR4][R8.64] ;  /* 0x0000000408087981 */ /* 0x000f62000c1e1900 */
[----:B0-----:R-:W-:-:S03]  /*02f0*/  IMAD.WIDE R16, R3, 0x4, R12 ;  /* 0x0000000403107825 */ /* 0x001fc600078e020c */
[----:B------:R-:W5:Y:S04]  /*0300*/  LDG.E R12, desc[UR4][R12.64] ;  /* 0x000000040c0c7981 */ /* 0x000f68000c1e1900 */
[----:B------:R-:W5:Y:S04]  /*0310*/  LDG.E R15, desc[UR4][R16.64] ;  /* 0x00000004100f7981 */ /* 0x000f68000c1e1900 */
[----:B------:R-:W5:Y:S04]  /*0320*/  LDG.E R9, desc[UR4][R4.64+0x4] ;  /* 0x0000040404097981 */ /* 0x000f68000c1e1900 */
[----:B------:R-:W5:Y:S01]  /*0330*/  LDG.E R11, desc[UR4][R4.64+0xc] ;  /* 0x00000c04040b7981 */ /* 0x000f62000c1e1900 */
[----:B--2---:R-:W-:-:S02]  /*0340*/  IMAD R26, R25, R26, R24 ;  /* 0x0000001a191a7224 */ /* 0x004fc400078e0218 */
[----:B------:R-:W-:Y:S02]  /*0350*/  IMAD.WIDE R24, R3, 0x4, R16 ;  /* 0x0000000403187825 */ /* 0x000fe400078e0210 */
[----:B------:R0:W2:Y:S04]  /*0360*/  LDG.E R16, desc[UR4][R4.64+0x8] ;  /* 0x0000080404107981 */ /* 0x0000a8000c1e1900 */
[----:B------:R-:W2:Y:S01]  /*0370*/  LDG.E R24, desc[UR4][R24.64] ;  /* 0x0000000418187981 */ /* 0x000ea2000c1e1900 */
[----:B---3--:R-:W-:Y:S01]  /*0380*/  IMAD R14, R23, R14, R26 ;  /* 0x0000000e170e7224 */ /* 0x008fe200078e021a */
[----:B------:R-:W-:-:S03]  /*0390*/  IADD3 R22, PT, PT, R22, 0x8, RZ ;  /* 0x0000000816167810 */ /* 0x000fc60007ffe0ff */
[----:B----4-:R-:W-:Y:S01]  /*03a0*/  IMAD R29, R29, R6, R14 ;  /* 0x000000061d1d7224 */ /* 0x010fe200078e020e */
[----:B------:R-:W-:-:S03]  /*03b0*/  ISETP.NE.AND P1, PT, R22, RZ, PT ;  /* 0x000000ff1600720c */ /* 0x000fc60003f25270 */
[----:B-----5:R-:W-:Y:S01]  /*03c0*/  IMAD R10, R28, R10, R29 ;  /* 0x0000000a1c0a7224 */ /* 0x020fe200078e021d */
[----:B------:R-:W-:-:S03]  /*03d0*/  IADD3 R6, P2, PT, R4, 0x20, RZ ;  /* 0x0000002004067810 */ /* 0x000fc60007f5e0ff */
[----:B------:R-:W-:Y:S01]  /*03e0*/  IMAD R7, R7, R8, R10 ;  /* 0x0000000807077224 */ /* 0x000fe200078e020a */
[----:B0-----:R-:W-:Y:S02]  /*03f0*/  IADD3.X R5, PT, PT, RZ, R5, RZ, P2, !PT ;  /* 0x00000005ff057210 */ /* 0x001fe400017fe4ff */
[----:B------:R-:W-:Y:S01]  /*0400*/  LEA R20, R3, R20, 0x3 ;  /* 0x0000001403147211 */ /* 0x000fe200078e18ff */
[----:B------:R-:W-:-:S04]  /*0410*/  IMAD R7, R9, R12, R7 ;  /* 0x0000000c09077224 */ /* 0x000fc800078e0207 */
[----:B--2---:R-:W-:-:S04]  /*0420*/  IMAD R7, R16, R15, R7 ;  /* 0x0000000f10077224 */ /* 0x004fc800078e0207 */
[----:B------:R-:W-:Y:S01]  /*0430*/  IMAD R24, R11, R24, R7 ;  /* 0x000000180b187224 */ /* 0x000fe200078e0207 */
[----:B------:R-:W-:Y:S06]  /*0440*/  @P1 BRA `(.L_x_1) ;  /* 0xfffffffc00601947 */ /* 0x000fec000383ffff */
.L_x_0:
[----:B------:R-:W-:Y:S05]  /*0450*/  @!P0 BRA `(.L_x_2) ;  /* 0x0000000000fc8947 */ /* 0x000fea0003800000 */
[----:B------:R-:W-:Y:S02]  /*0460*/  ISETP.GE.U32.AND P1, PT, R27, 0x4, PT ;  /* 0x000000041b00780c */ /* 0x000fe40003f26070 */
[----:B------:R-:W-:-:S04]  /*0470*/  LOP3.LUT R16, R2, 0x3, RZ, 0xc0, !PT ;  /* 0x0000000302107812 */ /* 0x000fc800078ec0ff */
[----:B------:R-:W-:-:S07]  /*0480*/  ISETP.NE.AND P0, PT, R16, RZ, PT ;  /* 0x000000ff1000720c */ /* 0x000fce0003f05270 */
[----:B------:R-:W-:Y:S06]  /*0490*/  @!P1 BRA `(.L_x_3) ;  /* 0x00000000006c9947 */ /* 0x000fec0003800000 */
[----:B------:R-:W1:Y:S01]  /*04a0*/  LDC.64 R10, c[0x0][0x388] ;  /* 0x0000e200ff0a7b82 */ /* 0x000e620000000a00 */
[----:B------:R-:W2:Y:S01]  /*04b0*/  LDCU.64 UR6, c[0x0][0x380] ;  /* 0x00007000ff0677ac */ /* 0x000ea20008000a00 */
[----:B------:R-:W-:Y:S01]  /*04c0*/  IMAD R7, R21, R3, R0 ;  /* 0x0000000315077224 */ /* 0x000fe200078e0200 */
[CC--:B------:R-:W-:Y:S02]  /*04d0*/  IADD3 R5, PT, PT, R18.reuse, R21.reuse, RZ ;  /* 0x0000001512057210 */ /* 0x0c0fe40007ffe0ff */
[----:B------:R-:W-:-:S03]  /*04e0*/  IADD3 R6, P1, PT, R18, R21, RZ ;  /* 0x0000001512067210 */ /* 0x000fc60007f3e0ff */
[----:B------:R-:W3:Y:S01]  /*04f0*/  LDC.64 R14, c[0x0][0x380] ;  /* 0x0000e000ff0e7b82 */ /* 0x000ee20000000a00 */
[----:B-1----:R-:W-:-:S04]  /*0500*/  IMAD.WIDE R10, R7, 0x4, R10 ;  /* 0x00000004070a7825 */ /* 0x002fc800078e020a */
[----:B------:R-:W-:Y:S02]  /*0510*/  IMAD.WIDE R12, R3, 0x4, R10 ;  /* 0x00000004030c7825 */ /* 0x000fe400078e020a */
[----:B0-----:R-:W4:Y:S02]  /*0520*/  LDG.E R10, desc[UR4][R10.64] ;  /* 0x000000040a0a7981 */ /* 0x001f24000c1e1900 */
[----:B---3--:R-:W-:Y:S01]  /*0530*/  IMAD.WIDE.U32 R14, R5, 0x4, R14 ;  /* 0x00000004050e7825 */ /* 0x008fe200078e000e */
[----:B------:R-:W-:Y:S02]  /*0540*/  IADD3.X R5, PT, PT, RZ, RZ, RZ, P1, !PT ;  /* 0x000000ffff057210 */ /* 0x000fe40000ffe4ff */
[----:B--2---:R-:W-:-:S03]  /*0550*/  LEA R4, P1, R6, UR6, 0x2 ;  /* 0x0000000606047c11 */ /* 0x004fc6000f8210ff */
[----:B------:R-:W4:Y:S01]  /*0560*/  LDG.E R15, desc[UR4][R14.64] ;  /* 0x000000040e0f7981 */ /* 0x000f22000c1e1900 */
[----:B------:R-:W-:Y:S01]  /*0570*/  LEA.HI.X R5, R6, UR7, R5, 0x2, P1 ;  /* 0x0000000706057c11 */ /* 0x000fe200088f1405 */
[C---:B------:R-:W-:Y:S02]  /*0580*/  IMAD.WIDE R6, R3.reuse, 0x4, R12 ;  /* 0x0000000403067825 */ /* 0x040fe400078e020c */
[----:B------:R-:W2:Y:S04]  /*0590*/  LDG.E R12, desc[UR4][R12.64] ;  /* 0x000000040c0c7981 */ /* 0x000ea8000c1e1900 */
[----:B------:R-:W2:Y:S01]  /*05a0*/  LDG.E R17, desc[UR4][R4.64+0x4] ;  /* 0x0000040404117981 */ /* 0x000ea2000c1e1900 */
[----:B------:R-:W-:-:S03]  /*05b0*/  IMAD.WIDE R8, R3, 0x4, R6 ;  /* 0x0000000403087825 */ /* 0x000fc600078e0206 */
[----:B------:R-:W3:Y:S04]  /*05c0*/  LDG.E R22, desc[UR4][R6.64] ;  /* 0x0000000406167981 */ /* 0x000ee8000c1e1900 */
[----:B------:R-:W3:Y:S04]  /*05d0*/  LDG.E R20, desc[UR4][R4.64+0x8] ;  /* 0x0000080404147981 */ /* 0x000ee8000c1e1900 */
[----:B------:R-:W5:Y:S04]  /*05e0*/  LDG.E R26, desc[UR4][R4.64+0xc] ;  /* 0x00000c04041a7981 */ /* 0x000f68000c1e1900 */
[----:B------:R-:W5:Y:S01]  /*05f0*/  LDG.E R8, desc[UR4][R8.64] ;  /* 0x0000000408087981 */ /* 0x000f62000c1e1900 */
[----:B------:R-:W-:Y:S01]  /*0600*/  IADD3 R21, PT, PT, R21, 0x4, RZ ;  /* 0x0000000415157810 */ /* 0x000fe20007ffe0ff */
[----:B----4-:R-:W-:-:S04]  /*0610*/  IMAD R24, R15, R10, R24 ;  /* 0x0000000a0f187224 */ /* 0x010fc800078e0218 */
[----:B--2---:R-:W-:-:S04]  /*0620*/  IMAD R17, R17, R12, R24 ;  /* 0x0000000c11117224 */ /* 0x004fc800078e0218 */
[----:B---3--:R-:W-:-:S04]  /*0630*/  IMAD R17, R20, R22, R17 ;  /* 0x0000001614117224 */ /* 0x008fc800078e0211 */
[----:B-----5:R-:W-:-:S07]  /*0640*/  IMAD R24, R26, R8, R17 ;  /* 0x000000081a187224 */ /* 0x020fce00078e0211 */
.L_x_3:
[----:B------:R-:W-:Y:S05]  /*0650*/  @!P0 BRA `(.L_x_2) ;  /* 0x00000000007c8947 */ /* 0x000fea0003800000 */
[----:B------:R-:W-:Y:S01]  /*0660*/  ISETP.NE.AND P1, PT, R16, 0x1, PT ;  /* 0x000000011000780c */ /* 0x000fe20003f25270 */
[----:B------:R-:W1:Y:S01]  /*0670*/  LDC.64 R12, c[0x0][0x380] ;  /* 0x0000e000ff0c7b82 */ /* 0x000e620000000a00 */
[----:B------:R-:W-:-:S04]  /*0680*/  LOP3.LUT R2, R2, 0x1, RZ, 0xc0, !PT ;  /* 0x0000000102027812 */ /* 0x000fc800078ec0ff */
[----:B------:R-:W-:-:S03]  /*0690*/  ISETP.NE.U32.AND P0, PT, R2, 0x1, PT ;  /* 0x000000010200780c */ /* 0x000fc60003f05070 */
[----:B------:R-:W2:Y:S04]  /*06a0*/  LDC.64 R10, c[0x0][0x388] ;  /* 0x0000e200ff0a7b82 */ /* 0x000ea80000000a00 */
[CC--:B------:R-:W-:Y:S02]  /*06b0*/  @P1 IADD3 R15, PT, PT, R18.reuse, R21.reuse, RZ ;  /* 0x00000015120f1210 */ /* 0x0c0fe40007ffe0ff */
[----:B------:R-:W-:Y:S02]  /*06c0*/  @P1 IADD3 R2, P2, PT, R18, R21, RZ ;  /* 0x0000001512021210 */ /* 0x000fe40007f5e0ff */
[----:B------:R-:W3:Y:S02]  /*06d0*/  @P1 LDC.64 R8, c[0x0][0x380] ;  /* 0x0000e000ff081b82 */ /* 0x000ee40000000a00 */
[----:B------:R-:W-:-:S06]  /*06e0*/  @P1 IADD3.X R14, PT, PT, RZ, RZ, RZ, P2, !PT ;  /* 0x000000ffff0e1210 */ /* 0x000fcc00017fe4ff */
[----:B------:R-:W4:Y:S01]  /*06f0*/  LDC.64 R6, c[0x0][0x380] ;  /* 0x0000e000ff067b82 */ /* 0x000f220000000a00 */
[----:B-1----:R-:W-:-:S04]  /*0700*/  @P1 IMAD.WIDE.U32 R12, R15, 0x4, R12 ;  /* 0x000000040f0c1825 */ /* 0x002fc800078e000c */
[C---:B------:R-:W-:Y:S01]  /*0710*/  @P1 IMAD R15, R21.reuse, R3, R0 ;  /* 0x00000003150f1224 */ /* 0x040fe200078e0200 */
[----:B------:R-:W-:Y:S01]  /*0720*/  @P1 IADD3 R21, PT, PT, R21, 0x2, RZ ;  /* 0x0000000215151810 */ /* 0x000fe20007ffe0ff */
[----:B0-----:R-:W5:Y:S01]  /*0730*/  @P1 LDG.E R13, desc[UR4][R12.64] ;  /* 0x000000040c0d1981 */ /* 0x001f62000c1e1900 */
[----:B------:R-:W0:Y:S01]  /*0740*/  LDC.64 R4, c[0x0][0x388] ;  /* 0x0000e200ff047b82 */ /* 0x000e220000000a00 */
[----:B--2---:R-:W-:Y:S01]  /*0750*/  @P1 IMAD.WIDE R10, R15, 0x4, R10 ;  /* 0x000000040f0a1825 */ /* 0x004fe200078e020a */
[----:B------:R-:W-:Y:S02]  /*0760*/  @!P0 IADD3 R17, PT, PT, R18, R21, RZ ;  /* 0x0000001512118210 */ /* 0x000fe40007ffe0ff */
[----:B---3--:R-:W-:Y:S01]  /*0770*/  @P1 LEA R8, P2, R2, R8, 0x2 ;  /* 0x0000000802081211 */ /* 0x008fe200078410ff */
[----:B------:R-:W-:-:S03]  /*0780*/  @!P0 IMAD R21, R21, R3, R0 ;  /* 0x0000000315158224 */ /* 0x000fc600078e0200 */
[----:B------:R-:W-:Y:S01]  /*0790*/  @P1 LEA.HI.X R9, R2, R9, R14, 0x2, P2 ;  /* 0x0000000902091211 */ /* 0x000fe200010f140e */
[----:B------:R-:W-:Y:S01]  /*07a0*/  @P1 IMAD.WIDE R14, R3, 0x4, R10 ;  /* 0x00000004030e1825 */ /* 0x000fe200078e020a */
[----:B------:R-:W5:Y:S03]  /*07b0*/  @P1 LDG.E R2, desc[UR4][R10.64] ;  /* 0x000000040a021981 */ /* 0x000f66000c1e1900 */
[----:B----4-:R-:W-:Y:S01]  /*07c0*/  @!P0 IMAD.WIDE.U32 R6, R17, 0x4, R6 ;  /* 0x0000000411068825 */ /* 0x010fe200078e0006 */
[----:B------:R-:W2:Y:S04]  /*07d0*/  @P1 LDG.E R9, desc[UR4][R8.64+0x4] ;  /* 0x0000040408091981 */ /* 0x000ea8000c1e1900 */
[----:B------:R-:W2:Y:S01]  /*07e0*/  @P1 LDG.E R14, desc[UR4][R14.64] ;  /* 0x000000040e0e1981 */ /* 0x000ea2000c1e1900 */
[----:B0-----:R-:W-:-:S03]  /*07f0*/  @!P0 IMAD.WIDE R4, R21, 0x4, R4 ;  /* 0x0000000415048825 */ /* 0x001fc600078e0204 */
[----:B------:R-:W3:Y:S04]  /*0800*/  @!P0 LDG.E R7, desc[UR4][R6.64] ;  /* 0x0000000406078981 */ /* 0x000ee8000c1e1900 */
[----:B------:R-:W3:Y:S01]  /*0810*/  @!P0 LDG.E R4, desc[UR4][R4.64] ;  /* 0x0000000404048981 */ /* 0x000ee2000c1e1900 */
[----:B-----5:R-:W-:-:S04]  /*0820*/  @P1 IMAD R2, R13, R2, R24 ;  /* 0x000000020d021224 */ /* 0x020fc800078e0218 */
[----:B--2---:R-:W-:-:S04]  /*0830*/  @P1 IMAD R24, R9, R14, R2 ;  /* 0x0000000e09181224 */ /* 0x004fc800078e0202 */
[----:B---3--:R-:W-:-:S07]  /*0840*/  @!P0 IMAD R24, R7, R4, R24 ;  /* 0x0000000407188224 */ /* 0x008fce00078e0218 */
.L_x_2:
[----:B------:R-:W1:Y:S01]  /*0850*/  LDC.64 R4, c[0x0][0x390] ;  /* 0x0000e400ff047b82 */ /* 0x000e620000000a00 */
[----:B------:R-:W-:-:S04]  /*0860*/  IMAD R3, R19, R3, R0 ;  /* 0x0000000313037224 */ /* 0x000fc800078e0200 */
[----:B-1----:R-:W-:-:S05]  /*0870*/  IMAD.WIDE R2, R3, 0x4, R4 ;  /* 0x0000000403027825 */ /* 0x002fca00078e0204 */
[----:B0-----:R-:W-:Y:S01]  /*0880*/  STG.E desc[UR4][R2.64], R24 ;  /* 0x0000001802007986 */ /* 0x001fe2000c101904 */
[----:B------:R-:W-:Y:S05]  /*0890*/  EXIT ;  /* 0x000000000000794d */ /* 0x000fea0003800000 */
.L_x_4:
[----:B------:R-:W-:-:S00]  /*08a0*/  BRA `(.L_x_4) ;  /* 0xfffffffc00fc7947 */ /* 0x000fc0000383ffff */
[----:B------:R-:W-:-:S00]  /*08b0*/  NOP ;  /* 0x0000000000007918 */ /* 0x000fc00000000000 */
        /* <DEDUP_REMOVED lines=12> */
.L_x_5:


//--------------------- .nv.shared.reserved.0     --------------------------
	.section	.nv.shared.reserved.0,"aw",@nobits
	.weak		__nv_reservedSMEM_offset_0_alias
	.size		__nv_reservedSMEM_offset_0_alias, 0, 64
	.other		__nv_reservedSMEM_offset_0_alias,@"STO_CUDA_RESERVED_SHARED STV_DEFAULT"
__nv_reservedSMEM_offset_0_alias:
	.zero		0
	.zero		64


//--------------------- .nv.constant0._Z11matrix_multPiS_S_ii --------------------------
	.section	.nv.constant0._Z11matrix_multPiS_S_ii,"a",@progbits
	.sectionflags	@""
	.align	4
.nv.constant0._Z11matrix_multPiS_S_ii:
	.zero		928


//--------------------- SYMBOLS --------------------------

	.type		.nv.reservedSmem.offset0,@object
	.size		.nv.reservedSmem.offset0,0x4
